	.headerflags	@"EF_CUDA_TEXMODE_UNIFIED EF_CUDA_64BIT_ADDRESS EF_CUDA_ACCELERATORS EF_CUDA_SM90 EF_CUDA_VIRTUAL_SM(EF_CUDA_SM90)"
	.elftype	@"ET_EXEC"


//--------------------- .nv.info                  --------------------------
	.section	.nv.info,"",@"SHT_CUDA_INFO"
	.align	4


	//----- nvinfo : EIATTR_REGCOUNT
	.align		4
        /*0000*/ 	.byte	0x04, 0x2f
        /*0002*/ 	.short	(.L_3 - .L_2)
	.align		4
.L_2:
        /*0004*/ 	.word	index@(triton_poi_fused__native_batch_norm_legit_no_training_16)
        /*0008*/ 	.word	0x00000011


	//----- nvinfo : EIATTR_MIN_STACK_SIZE
	.align		4
.L_3:
        /*000c*/ 	.byte	0x04, 0x12
        /*000e*/ 	.short	(.L_5 - .L_4)
	.align		4
.L_4:
        /*0010*/ 	.word	index@(triton_poi_fused__native_batch_norm_legit_no_training_16)
        /*0014*/ 	.word	0x00000000


	//----- nvinfo : EIATTR_FRAME_SIZE
	.align		4
.L_5:
        /*0018*/ 	.byte	0x04, 0x11
        /*001a*/ 	.short	(.L_7 - .L_6)
	.align		4
.L_6:
        /*001c*/ 	.word	index@(triton_poi_fused__native_batch_norm_legit_no_training_16)
        /*0020*/ 	.word	0x00000000


	//----- nvinfo : EIATTR_MIN_STACK_SIZE
	.align		4
.L_7:
        /*0024*/ 	.byte	0x04, 0x12
        /*0026*/ 	.short	(.L_9 - .L_8)
	.align		4
.L_8:
        /*0028*/ 	.word	index@(triton_poi_fused__native_batch_norm_legit_no_training_16)
        /*002c*/ 	.word	0x00000000
.L_9:


//--------------------- .nv.info.triton_poi_fused__native_batch_norm_legit_no_training_16 --------------------------
	.section	.nv.info.triton_poi_fused__native_batch_norm_legit_no_training_16,"",@"SHT_CUDA_INFO"
	.sectionflags	@""
	.align	4


	//----- nvinfo : EIATTR_CUDA_API_VERSION
	.align		4
        /*0000*/ 	.byte	0x04, 0x37
        /*0002*/ 	.short	(.L_11 - .L_10)
.L_10:
        /*0004*/ 	.word	0x0000007c


	//----- nvinfo : EIATTR_KPARAM_INFO
	.align		4
.L_11:
        /*0008*/ 	.byte	0x04, 0x17
        /*000a*/ 	.short	(.L_13 - .L_12)
.L_12:
        /*000c*/ 	.word	0x00000000
        /*0010*/ 	.short	0x0006
        /*0012*/ 	.short	0x0030
        /*0014*/ 	.byte	0x00, 0xf0, 0x11, 0x00


	//----- nvinfo : EIATTR_KPARAM_INFO
	.align		4
.L_13:
        /*0018*/ 	.byte	0x04, 0x17
        /*001a*/ 	.short	(.L_15 - .L_14)
.L_14:
        /*001c*/ 	.word	0x00000000
        /*0020*/ 	.short	0x0005
        /*0022*/ 	.short	0x0028
        /*0024*/ 	.byte	0x00, 0xf4, 0x21, 0x00


	//----- nvinfo : EIATTR_KPARAM_INFO
	.align		4
.L_15:
        /*0028*/ 	.byte	0x04, 0x17
        /*002a*/ 	.short	(.L_17 - .L_16)
.L_16:
        /*002c*/ 	.word	0x00000000
        /*0030*/ 	.short	0x0004
        /*0032*/ 	.short	0x0020
        /*0034*/ 	.byte	0x00, 0xf4, 0x21, 0x00


	//----- nvinfo : EIATTR_KPARAM_INFO
	.align		4
.L_17:
        /*0038*/ 	.byte	0x04, 0x17
        /*003a*/ 	.short	(.L_19 - .L_18)
.L_18:
        /*003c*/ 	.word	0x00000000
        /*0040*/ 	.short	0x0003
        /*0042*/ 	.short	0x0018
        /*0044*/ 	.byte	0x00, 0xf4, 0x21, 0x00


	//----- nvinfo : EIATTR_KPARAM_INFO
	.align		4
.L_19:
        /*0048*/ 	.byte	0x04, 0x17
        /*004a*/ 	.short	(.L_21 - .L_20)
.L_20:
        /*004c*/ 	.word	0x00000000
        /*0050*/ 	.short	0x0002
        /*0052*/ 	.short	0x0010
        /*0054*/ 	.byte	0x00, 0xf4, 0x21, 0x00


	//----- nvinfo : EIATTR_KPARAM_INFO
	.align		4
.L_21:
        /*0058*/ 	.byte	0x04, 0x17
        /*005a*/ 	.short	(.L_23 - .L_22)
.L_22:
        /*005c*/ 	.word	0x00000000
        /*0060*/ 	.short	0x0001
        /*0062*/ 	.short	0x0008
        /*0064*/ 	.byte	0x00, 0xf4, 0x21, 0x00


	//----- nvinfo : EIATTR_KPARAM_INFO
	.align		4
.L_23:
        /*0068*/ 	.byte	0x04, 0x17
        /*006a*/ 	.short	(.L_25 - .L_24)
.L_24:
        /*006c*/ 	.word	0x00000000
        /*0070*/ 	.short	0x0000
        /*0072*/ 	.short	0x0000
        /*0074*/ 	.byte	0x00, 0xf4, 0x21, 0x00


	//----- nvinfo : EIATTR_SPARSE_MMA_MASK
	.align		4
.L_25:
        /*0078*/ 	.byte	0x03, 0x50
        /*007a*/ 	.short	0x0000


	//----- nvinfo : EIATTR_MAXREG_COUNT
	.align		4
        /*007c*/ 	.byte	0x03, 0x1b
        /*007e*/ 	.short	0x00ff


	//----- nvinfo : EIATTR_EXIT_INSTR_OFFSETS
	.align		4
        /*0080*/ 	.byte	0x04, 0x1c
        /*0082*/ 	.short	(.L_27 - .L_26)


	//   ....[0]....
.L_26:
        /*0084*/ 	.word	0x00000320


	//----- nvinfo : EIATTR_REQNTID
	.align		4
.L_27:
        /*0088*/ 	.byte	0x04, 0x10
        /*008a*/ 	.short	(.L_29 - .L_28)
.L_28:
        /*008c*/ 	.word	0x00000080
        /*0090*/ 	.word	0x00000001
        /*0094*/ 	.word	0x00000001


	//----- nvinfo : EIATTR_CBANK_PARAM_SIZE
	.align		4
.L_29:
        /*0098*/ 	.byte	0x03, 0x19
        /*009a*/ 	.short	0x0034


	//----- nvinfo : EIATTR_PARAM_CBANK
	.align		4
        /*009c*/ 	.byte	0x04, 0x0a
        /*009e*/ 	.short	(.L_31 - .L_30)
	.align		4
.L_30:
        /*00a0*/ 	.word	index@(.nv.constant0.triton_poi_fused__native_batch_norm_legit_no_training_16)
        /*00a4*/ 	.short	0x0210
        /*00a6*/ 	.short	0x0034


	//----- nvinfo : EIATTR_SW_WAR
	.align		4
.L_31:
        /*00a8*/ 	.byte	0x04, 0x36
        /*00aa*/ 	.short	(.L_33 - .L_32)
.L_32:
        /*00ac*/ 	.word	0x00000008
.L_33:


//--------------------- .nv.callgraph             --------------------------
	.section	.nv.callgraph,"",@"SHT_CUDA_CALLGRAPH"
	.align	4
	.sectionentsize	8
	.align		4
        /*0000*/ 	.word	0x00000000
	.align		4
        /*0004*/ 	.word	0xffffffff
	.align		4
        /*0008*/ 	.word	0x00000000
	.align		4
        /*000c*/ 	.word	0xfffffffe
	.align		4
        /*0010*/ 	.word	0x00000000
	.align		4
        /*0014*/ 	.word	0xfffffffd
	.align		4
        /*0018*/ 	.word	0x00000000
	.align		4
        /*001c*/ 	.word	0xfffffffc


//--------------------- .nv.constant4             --------------------------
	.section	.nv.constant4,"a",@progbits
	.align	8
	.align		8
.nv.constant4:
        /*0000*/ 	.dword	_$_str
	.align		8
        /*0008*/ 	.dword	_$_str_$_2


//--------------------- .text.triton_poi_fused__native_batch_norm_legit_no_training_16 --------------------------
	.section	.text.triton_poi_fused__native_batch_norm_legit_no_training_16,"ax",@progbits
	.align	128
        .global         triton_poi_fused__native_batch_norm_legit_no_training_16
        .type           triton_poi_fused__native_batch_norm_legit_no_training_16,@function
        .size           triton_poi_fused__native_batch_norm_legit_no_training_16,(.L_x_1 - triton_poi_fused__native_batch_norm_legit_no_training_16)
        .other          triton_poi_fused__native_batch_norm_legit_no_training_16,@"STO_CUDA_ENTRY STV_DEFAULT"
triton_poi_fused__native_batch_norm_legit_no_training_16:
.text.triton_poi_fused__native_batch_norm_legit_no_training_16:
[----:B------:R-:W-:Y:S01]  /*0000*/  LDC R1, c[0x0][0x28] ;  /* 0x00000a00ff017b82 */ /* 0x000fe20000000800 */
[----:B------:R-:W1:Y:S07]  /*0010*/  S2R R0, SR_TID.X ;  /* 0x0000000000007919 */ /* 0x000e6e0000002100 */
[----:B------:R-:W2:Y:S01]  /*0020*/  LDC.64 R6, c[0x0][0x220] ;  /* 0x00008800ff067b82 */ /* 0x000ea20000000a00 */
[----:B------:R-:W-:Y:S01]  /*0030*/  ULDC.64 UR4, c[0x0][0x208] ;  /* 0x0000820000047ab9 */ /* 0x000fe20000000a00 */
[----:B------:R-:W3:Y:S06]  /*0040*/  S2R R5, SR_CTAID.X ;  /* 0x0000000000057919 */ /* 0x000eec0000002500 */
[----:B------:R-:W4:Y:S08]  /*0050*/  LDC.64 R8, c[0x0][0x228] ;  /* 0x00008a00ff087b82 */ /* 0x000f300000000a00 */
[----:B------:R-:W5:Y:S01]  /*0060*/  LDC.64 R10, c[0x0][0x230] ;  /* 0x00008c00ff0a7b82 */ /* 0x000f620000000a00 */
[----:B-1----:R-:W-:-:S02]  /*0070*/  SHF.L.U32 R0, R0, 0x1, RZ ;  /* 0x0000000100007819 */ /* 0x002fc400000006ff */
[----:B---3--:R-:W-:Y:S02]  /*0080*/  SHF.R.S32.HI R3, RZ, 0x17, R5 ;  /* 0x00000017ff037819 */ /* 0x008fe40000011405 */
[----:B------:R-:W-:Y:S02]  /*0090*/  LOP3.LUT R0, R0, 0xfe, RZ, 0xc0, !PT ;  /* 0x000000fe00007812 */ /* 0x000fe400078ec0ff */
[----:B------:R-:W-:Y:S02]  /*00a0*/  SGXT R3, R3, 0x1 ;  /* 0x000000010303781a */ /* 0x000fe40000000200 */
[----:B------:R-:W-:Y:S02]  /*00b0*/  LEA R0, R5, R0, 0x8 ;  /* 0x0000000005007211 */ /* 0x000fe400078e40ff */
[----:B------:R-:W1:Y:S02]  /*00c0*/  LDC.64 R4, c[0x0][0x218] ;  /* 0x00008600ff047b82 */ /* 0x000e640000000a00 */
[----:B------:R-:W-:-:S04]  /*00d0*/  LEA.HI R3, R3, R0, RZ, 0x4 ;  /* 0x0000000003037211 */ /* 0x000fc800078f20ff */
[--C-:B------:R-:W-:Y:S02]  /*00e0*/  SHF.R.S32.HI R2, RZ, 0x4, R3.reuse ;  /* 0x00000004ff027819 */ /* 0x100fe40000011403 */
[----:B------:R-:W-:-:S04]  /*00f0*/  SHF.R.S32.HI R3, RZ, 0x1f, R3 ;  /* 0x0000001fff037819 */ /* 0x000fc80000011403 */
[----:B------:R-:W-:-:S04]  /*0100*/  LEA.HI R3, R3, R2, RZ, 0x6 ;  /* 0x0000000203037211 */ /* 0x000fc800078f30ff */
[----:B------:R-:W-:-:S04]  /*0110*/  LOP3.LUT R3, R3, 0xffffffc0, RZ, 0xc0, !PT ;  /* 0xffffffc003037812 */ /* 0x000fc800078ec0ff */
[----:B------:R-:W-:Y:S02]  /*0120*/  IADD3 R13, R2, -R3, RZ ;  /* 0x80000003020d7210 */ /* 0x000fe40007ffe0ff */
[----:B------:R-:W3:Y:S03]  /*0130*/  LDC.64 R2, c[0x0][0x210] ;  /* 0x00008400ff027b82 */ /* 0x000ee60000000a00 */
[----:B--2---:R-:W-:-:S06]  /*0140*/  IMAD.WIDE R6, R13, 0x4, R6 ;  /* 0x000000040d067825 */ /* 0x004fcc00078e0206 */
[----:B------:R-:W2:Y:S01]  /*0150*/  LDG.E.EL R6, desc[UR4][R6.64] ;  /* 0x0000000406067981 */ /* 0x000ea2000c2e1900 */
[----:B-1----:R-:W-:-:S05]  /*0160*/  IMAD.WIDE R4, R13, 0x4, R4 ;  /* 0x000000040d047825 */ /* 0x002fca00078e0204 */
[----:B------:R1:W2:Y:S01]  /*0170*/  LDG.E.EL R12, desc[UR4][R4.64] ;  /* 0x00000004040c7981 */ /* 0x0002a2000c2e1900 */
[----:B---3--:R-:W-:Y:S01]  /*0180*/  IMAD.WIDE R2, R0, 0x4, R2 ;  /* 0x0000000400027825 */ /* 0x008fe200078e0202 */
[----:B------:R-:W-:Y:S01]  /*0190*/  HFMA2.MMA R14, -RZ, RZ, 1.625, 0 ;  /* 0x3e800000ff0e7435 */ /* 0x000fe200000001ff */
[----:B-1----:R-:W1:Y:S04]  /*01a0*/  LDC.64 R4, c[0x0][0x238] ;  /* 0x00008e00ff047b82 */ /* 0x002e680000000a00 */
[----:B------:R-:W3:Y:S01]  /*01b0*/  LDG.E.64 R2, desc[UR4][R2.64] ;  /* 0x0000000402027981 */ /* 0x000ee2000c1e1b00 */
[----:B----4-:R-:W-:-:S04]  /*01c0*/  IMAD.WIDE R8, R13, 0x4, R8 ;  /* 0x000000040d087825 */ /* 0x010fc800078e0208 */
[----:B-----5:R-:W-:Y:S02]  /*01d0*/  IMAD.WIDE R10, R13, 0x4, R10 ;  /* 0x000000040d0a7825 */ /* 0x020fe400078e020a */
[----:B------:R-:W4:Y:S04]  /*01e0*/  LDG.E.EL R8, desc[UR4][R8.64] ;  /* 0x0000000408087981 */ /* 0x000f28000c2e1900 */
[----:B------:R-:W4:Y:S01]  /*01f0*/  LDG.E.EL R11, desc[UR4][R10.64] ;  /* 0x000000040a0b7981 */ /* 0x000f22000c2e1900 */
[----:B-1----:R-:W-:-:S04]  /*0200*/  IMAD.WIDE R4, R0, 0x4, R4 ;  /* 0x0000000400047825 */ /* 0x002fc800078e0204 */
[----:B--2---:R-:W-:-:S04]  /*0210*/  FADD R6, R6, 9.9999997473787516356e-06 ;  /* 0x3727c5ac06067421 */ /* 0x004fc80000000000 */
[----:B------:R-:W1:Y:S02]  /*0220*/  MUFU.SQRT R7, R6 ;  /* 0x0000000600077308 */ /* 0x000e640000002000 */
[C---:B-1----:R-:W-:Y:S02]  /*0230*/  FSETP.GT.AND P0, PT, R7.reuse, 8.50705917302346158658e+37, PT ;  /* 0x7e8000000700780b */ /* 0x042fe40003f04000 */
[----:B------:R-:W-:-:S11]  /*0240*/  FSETP.GEU.AND P1, PT, R7, 1.175494350822287508e-38, PT ;  /* 0x008000000700780b */ /* 0x000fd60003f2e000 */
[----:B------:R-:W-:-:S04]  /*0250*/  @P0 FMUL R7, R7, 0.25 ;  /* 0x3e80000007070820 */ /* 0x000fc80000400000 */
[----:B------:R-:W-:-:S06]  /*0260*/  @!P1 FMUL R7, R7, 16777216 ;  /* 0x4b80000007079820 */ /* 0x000fcc0000400000 */
[----:B------:R-:W1:Y:S01]  /*0270*/  MUFU.RCP R7, R7 ;  /* 0x0000000700077308 */ /* 0x000e620000001000 */
[----:B------:R-:W-:Y:S01]  /*0280*/  FSEL R14, R14, 1, P0 ;  /* 0x3f8000000e0e7808 */ /* 0x000fe20000000000 */
[----:B---3--:R-:W-:-:S04]  /*0290*/  FADD R2, R2, -R12 ;  /* 0x8000000c02027221 */ /* 0x008fc80000000000 */
[----:B------:R-:W-:Y:S01]  /*02a0*/  @!P1 FMUL R14, R14, 16777216 ;  /* 0x4b8000000e0e9820 */ /* 0x000fe20000400000 */
[----:B------:R-:W-:-:S03]  /*02b0*/  FADD R3, R3, -R12 ;  /* 0x8000000c03037221 */ /* 0x000fc60000000000 */
[----:B-1----:R-:W-:-:S04]  /*02c0*/  FMUL R14, R7, R14 ;  /* 0x0000000e070e7220 */ /* 0x002fc80000400000 */
[-C--:B------:R-:W-:Y:S01]  /*02d0*/  FMUL R2, R2, R14.reuse ;  /* 0x0000000e02027220 */ /* 0x080fe20000400000 */
[----:B------:R-:W-:-:S03]  /*02e0*/  FMUL R14, R3, R14 ;  /* 0x0000000e030e7220 */ /* 0x000fc60000400000 */
[C-C-:B----4-:R-:W-:Y:S01]  /*02f0*/  FFMA R2, R8.reuse, R2, R11.reuse ;  /* 0x0000000208027223 */ /* 0x150fe2000000000b */
[----:B------:R-:W-:-:S05]  /*0300*/  FFMA R3, R8, R14, R11 ;  /* 0x0000000e08037223 */ /* 0x000fca000000000b */
[----:B------:R-:W-:Y:S01]  /*0310*/  STG.E.64 desc[UR4][R4.64], R2 ;  /* 0x0000000204007986 */ /* 0x000fe2000c101b04 */
[----:B------:R-:W-:Y:S05]  /*0320*/  EXIT ;  /* 0x000000000000794d */ /* 0x000fea0003800000 */
.L_x_0:
[----:B------:R-:W-:-:S00]  /*0330*/  BRA `(.L_x_0) ;  /* 0xfffffffc00fc7947 */ /* 0x000fc0000383ffff */
[----:B------:R-:W-:-:S00]  /*0340*/  NOP ;  /* 0x0000000000007918 */ /* 0x000fc00000000000 */
        /* <DEDUP_REMOVED lines=11> */
.L_x_1:


//--------------------- .nv.global.init           --------------------------
	.section	.nv.global.init,"aw",@progbits
.nv.global.init:
	.type		_$_str,@object
	.size		_$_str,(_$_str_$_2 - _$_str)
_$_str:
        /*0000*/ 	.byte	0x5f, 0x5f, 0x43, 0x55, 0x44, 0x41, 0x5f, 0x46, 0x54, 0x5a, 0x00
	.type		_$_str_$_2,@object
	.size		_$_str_$_2,(.L_1 - _$_str_$_2)
_$_str_$_2:
        /*000b*/ 	.byte	0x5f, 0x5f, 0x43, 0x55, 0x44, 0x41, 0x5f, 0x50, 0x52, 0x45, 0x43, 0x5f, 0x53, 0x51, 0x52, 0x54
        /*001b*/ 	.byte	0x00
.L_1:


//--------------------- .nv.constant0.triton_poi_fused__native_batch_norm_legit_no_training_16 --------------------------
	.section	.nv.constant0.triton_poi_fused__native_batch_norm_legit_no_training_16,"a",@progbits
	.sectionflags	@""
	.align	4
.nv.constant0.triton_poi_fused__native_batch_norm_legit_no_training_16:
	.zero		580
